	.headerflags	@"EF_CUDA_TEXMODE_UNIFIED EF_CUDA_64BIT_ADDRESS EF_CUDA_ACCELERATORS EF_CUDA_SM90 EF_CUDA_VIRTUAL_SM(EF_CUDA_SM90)"
	.elftype	@"ET_EXEC"


//--------------------- .nv.info                  --------------------------
	.section	.nv.info,"",@"SHT_CUDA_INFO"
	.align	4


	//----- nvinfo : EIATTR_REGCOUNT
	.align		4
        /*0000*/ 	.byte	0x04, 0x2f
        /*0002*/ 	.short	(.L_1 - .L_0)
	.align		4
.L_0:
        /*0004*/ 	.word	index@(triton_poi_fused_pow_6)
        /*0008*/ 	.word	0x0000000a


	//----- nvinfo : EIATTR_MIN_STACK_SIZE
	.align		4
.L_1:
        /*000c*/ 	.byte	0x04, 0x12
        /*000e*/ 	.short	(.L_3 - .L_2)
	.align		4
.L_2:
        /*0010*/ 	.word	index@(triton_poi_fused_pow_6)
        /*0014*/ 	.word	0x00000000


	//----- nvinfo : EIATTR_FRAME_SIZE
	.align		4
.L_3:
        /*0018*/ 	.byte	0x04, 0x11
        /*001a*/ 	.short	(.L_5 - .L_4)
	.align		4
.L_4:
        /*001c*/ 	.word	index@(triton_poi_fused_pow_6)
        /*0020*/ 	.word	0x00000000


	//----- nvinfo : EIATTR_MIN_STACK_SIZE
	.align		4
.L_5:
        /*0024*/ 	.byte	0x04, 0x12
        /*0026*/ 	.short	(.L_7 - .L_6)
	.align		4
.L_6:
        /*0028*/ 	.word	index@(triton_poi_fused_pow_6)
        /*002c*/ 	.word	0x00000000
.L_7:


//--------------------- .nv.info.triton_poi_fused_pow_6 --------------------------
	.section	.nv.info.triton_poi_fused_pow_6,"",@"SHT_CUDA_INFO"
	.sectionflags	@""
	.align	4


	//----- nvinfo : EIATTR_CUDA_API_VERSION
	.align		4
        /*0000*/ 	.byte	0x04, 0x37
        /*0002*/ 	.short	(.L_9 - .L_8)
.L_8:
        /*0004*/ 	.word	0x0000007c


	//----- nvinfo : EIATTR_KPARAM_INFO
	.align		4
.L_9:
        /*0008*/ 	.byte	0x04, 0x17
        /*000a*/ 	.short	(.L_11 - .L_10)
.L_10:
        /*000c*/ 	.word	0x00000000
        /*0010*/ 	.short	0x0002
        /*0012*/ 	.short	0x0010
        /*0014*/ 	.byte	0x00, 0xf0, 0x11, 0x00


	//----- nvinfo : EIATTR_KPARAM_INFO
	.align		4
.L_11:
        /*0018*/ 	.byte	0x04, 0x17
        /*001a*/ 	.short	(.L_13 - .L_12)
.L_12:
        /*001c*/ 	.word	0x00000000
        /*0020*/ 	.short	0x0001
        /*0022*/ 	.short	0x0008
        /*0024*/ 	.byte	0x00, 0xf4, 0x21, 0x00


	//----- nvinfo : EIATTR_KPARAM_INFO
	.align		4
.L_13:
        /*0028*/ 	.byte	0x04, 0x17
        /*002a*/ 	.short	(.L_15 - .L_14)
.L_14:
        /*002c*/ 	.word	0x00000000
        /*0030*/ 	.short	0x0000
        /*0032*/ 	.short	0x0000
        /*0034*/ 	.byte	0x00, 0xf4, 0x21, 0x00


	//----- nvinfo : EIATTR_SPARSE_MMA_MASK
	.align		4
.L_15:
        /*0038*/ 	.byte	0x03, 0x50
        /*003a*/ 	.short	0x0000


	//----- nvinfo : EIATTR_MAXREG_COUNT
	.align		4
        /*003c*/ 	.byte	0x03, 0x1b
        /*003e*/ 	.short	0x00ff


	//----- nvinfo : EIATTR_EXIT_INSTR_OFFSETS
	.align		4
        /*0040*/ 	.byte	0x04, 0x1c
        /*0042*/ 	.short	(.L_17 - .L_16)


	//   ....[0]....
.L_16:
        /*0044*/ 	.word	0x000000f0


	//----- nvinfo : EIATTR_REQNTID
	.align		4
.L_17:
        /*0048*/ 	.byte	0x04, 0x10
        /*004a*/ 	.short	(.L_19 - .L_18)
.L_18:
        /*004c*/ 	.word	0x00000100
        /*0050*/ 	.word	0x00000001
        /*0054*/ 	.word	0x00000001


	//----- nvinfo : EIATTR_CBANK_PARAM_SIZE
	.align		4
.L_19:
        /*0058*/ 	.byte	0x03, 0x19
        /*005a*/ 	.short	0x0014


	//----- nvinfo : EIATTR_PARAM_CBANK
	.align		4
        /*005c*/ 	.byte	0x04, 0x0a
        /*005e*/ 	.short	(.L_21 - .L_20)
	.align		4
.L_20:
        /*0060*/ 	.word	index@(.nv.constant0.triton_poi_fused_pow_6)
        /*0064*/ 	.short	0x0210
        /*0066*/ 	.short	0x0014


	//----- nvinfo : EIATTR_SW_WAR
	.align		4
.L_21:
        /*0068*/ 	.byte	0x04, 0x36
        /*006a*/ 	.short	(.L_23 - .L_22)
.L_22:
        /*006c*/ 	.word	0x00000008
.L_23:


//--------------------- .nv.callgraph             --------------------------
	.section	.nv.callgraph,"",@"SHT_CUDA_CALLGRAPH"
	.align	4
	.sectionentsize	8
	.align		4
        /*0000*/ 	.word	0x00000000
	.align		4
        /*0004*/ 	.word	0xffffffff
	.align		4
        /*0008*/ 	.word	0x00000000
	.align		4
        /*000c*/ 	.word	0xfffffffe
	.align		4
        /*0010*/ 	.word	0x00000000
	.align		4
        /*0014*/ 	.word	0xfffffffd
	.align		4
        /*0018*/ 	.word	0x00000000
	.align		4
        /*001c*/ 	.word	0xfffffffc


//--------------------- .text.triton_poi_fused_pow_6 --------------------------
	.section	.text.triton_poi_fused_pow_6,"ax",@progbits
	.align	128
        .global         triton_poi_fused_pow_6
        .type           triton_poi_fused_pow_6,@function
        .size           triton_poi_fused_pow_6,(.L_x_1 - triton_poi_fused_pow_6)
        .other          triton_poi_fused_pow_6,@"STO_CUDA_ENTRY STV_DEFAULT"
triton_poi_fused_pow_6:
.text.triton_poi_fused_pow_6:
[----:B------:R-:W-:Y:S01]  /*0000*/  LDC R1, c[0x0][0x28] ;  /* 0x00000a00ff017b82 */ /* 0x000fe20000000800 */
[----:B------:R-:W1:Y:S07]  /*0010*/  S2R R0, SR_TID.X ;  /* 0x0000000000007919 */ /* 0x000e6e0000002100 */
[----:B------:R-:W2:Y:S01]  /*0020*/  LDC.64 R2, c[0x0][0x210] ;  /* 0x00008400ff027b82 */ /* 0x000ea20000000a00 */
[----:B------:R-:W-:Y:S01]  /*0030*/  ULDC.64 UR4, c[0x0][0x208] ;  /* 0x0000820000047ab9 */ /* 0x000fe20000000a00 */
[----:B------:R-:W3:Y:S06]  /*0040*/  S2R R7, SR_CTAID.X ;  /* 0x0000000000077919 */ /* 0x000eec0000002500 */
[----:B------:R-:W4:Y:S01]  /*0050*/  LDC.64 R4, c[0x0][0x218] ;  /* 0x00008600ff047b82 */ /* 0x000f220000000a00 */
[----:B-1----:R-:W-:-:S04]  /*0060*/  SHF.L.U32 R0, R0, 0x1, RZ ;  /* 0x0000000100007819 */ /* 0x002fc800000006ff */
[----:B------:R-:W-:-:S04]  /*0070*/  LOP3.LUT R0, R0, 0x1fe, RZ, 0xc0, !PT ;  /* 0x000001fe00007812 */ /* 0x000fc800078ec0ff */
[----:B---3--:R-:W-:-:S05]  /*0080*/  LEA R7, R7, R0, 0x9 ;  /* 0x0000000007077211 */ /* 0x008fca00078e48ff */
[----:B--2---:R-:W-:-:S06]  /*0090*/  IMAD.WIDE R2, R7, 0x4, R2 ;  /* 0x0000000407027825 */ /* 0x004fcc00078e0202 */
[----:B------:R-:W2:Y:S01]  /*00a0*/  LDG.E.64 R2, desc[UR4][R2.64] ;  /* 0x0000000402027981 */ /* 0x000ea2000c1e1b00 */
[----:B----4-:R-:W-:-:S04]  /*00b0*/  IMAD.WIDE R4, R7, 0x4, R4 ;  /* 0x0000000407047825 */ /* 0x010fc800078e0204 */
[----:B--2---:R-:W-:Y:S01]  /*00c0*/  FMUL R6, R2, R2 ;  /* 0x0000000202067220 */ /* 0x004fe20000400000 */
[----:B------:R-:W-:-:S05]  /*00d0*/  FMUL R7, R3, R3 ;  /* 0x0000000303077220 */ /* 0x000fca0000400000 */
[----:B------:R-:W-:Y:S01]  /*00e0*/  STG.E.64 desc[UR4][R4.64], R6 ;  /* 0x0000000604007986 */ /* 0x000fe2000c101b04 */
[----:B------:R-:W-:Y:S05]  /*00f0*/  EXIT ;  /* 0x000000000000794d */ /* 0x000fea0003800000 */
.L_x_0:
[----:B------:R-:W-:-:S00]  /*0100*/  BRA `(.L_x_0) ;  /* 0xfffffffc00fc7947 */ /* 0x000fc0000383ffff */
[----:B------:R-:W-:-:S00]  /*0110*/  NOP ;  /* 0x0000000000007918 */ /* 0x000fc00000000000 */
        /* <DEDUP_REMOVED lines=14> */
.L_x_1:


//--------------------- .nv.constant0.triton_poi_fused_pow_6 --------------------------
	.section	.nv.constant0.triton_poi_fused_pow_6,"a",@progbits
	.sectionflags	@""
	.align	4
.nv.constant0.triton_poi_fused_pow_6:
	.zero		548
